	.target	sm_100a

	.elftype	@"ET_EXEC"


//--------------------- .note.nv.tkinfo           --------------------------
	.section	.note.nv.tkinfo,"",@"SHT_NOTE"
	.sectionflags	@"SHF_NOTE_NV_TKINFO"
	.tkinfo
        /*0018*/ 	.word	0x00000002
        /*0030*/ 	.string	""
        /*0030*/ 	.string	"ptxas"
        /*0030*/ 	.string	"Cuda compilation tools, release 13.0, V13.0.88"
        /*0030*/ 	.string	"Build cuda_13.0.r13.0/compiler.36424714_0"
        /*0030*/ 	.string	"-arch sm_100a -m 64 "



//--------------------- .note.nv.cuinfo           --------------------------
	.section	.note.nv.cuinfo,"",@"SHT_NOTE"
	.sectionflags	@"SHF_NOTE_NV_CUINFO"
        /*0018*/ 	.short	0x0002
        /*001a*/ 	.short	0x0064
        /*001c*/ 	.short	0x0082
	.zero		2


//--------------------- .nv.info                  --------------------------
	.section	.nv.info,"",@"SHT_CUDA_INFO"
	.align	4


	//----- nvinfo : EIATTR_REGCOUNT
	.align		4
        /*0000*/ 	.byte	0x04, 0x2f
        /*0002*/ 	.short	(.L_16 - .L_15)
	.align		4
.L_15:
        /*0004*/ 	.word	index@(_ZN7cutlass13device_kernelINS_4gemm6kernel13GemmUniversalINS1_17GroupProblemShapeIN4cute5tupleIJiiiEEEEENS1_10collective13CollectiveMmaINS1_52MainloopSm120ArrayTmaWarpSpecializedBlockwiseScalingILi2ELi2ENS6_IJNS5_1CILi1EEESD_SD_EEENS1_64KernelPtrArrayTmaWarpSpecializedCooperativeBlockwiseScalingSm120ILi2EEEEENS6_IJNSC_ILi128EEESI_SI_EEENS_12float_e4m3_tENS6_IJPNS6_IJlSD_NSC_ILi0EEEEEEPNS5_6LayoutINS6_IJNS6_IJSD_iEEENS6_IJSI_iEEEiEEENS6_IJNS6_IJSL_SD_EEENS6_IJSL_iEEEiEEEEEEEESK_NS6_IJSN_PNSO_INS6_IJSQ_SQ_iEEESU_EEEEENS5_8TiledMMAINS5_8MMA_AtomIJNS5_16SM120_16x8x32_TNISK_SK_fEEEEENSO_INS6_IJNSC_ILi4EEENSC_ILi2EEESD_EEENS6_IJSD_S17_SL_EEEEENS6_IJSI_NSC_ILi32EEES1C_EEEEENS5_13SM90_TMA_LOADENS5_14ComposedLayoutINS5_7SwizzleILi3ELi4ELi3EEENS5_18smem_ptr_flag_bitsILi8EEENSO_INS6_IJNSC_ILi8EEESI_EEENS6_IJSI_SD_EEEEEEENS5_9Copy_AtomIJNS5_17SM75_U32x4_LDSM_NEhEEENS5_8identityES1F_S1P_S1S_S1T_EENS_8epilogue10collective18CollectiveEpilogueINS1V_30Sm90PtrArrayTmaWarpSpecializedILi3ELi2ELi4ELb1ELb0ELi2EEEJSJ_NS6_IJNSC_ILi64EEES1C_EEENS_10bfloat16_tESN_S22_SN_NS1V_6fusion15FusionCallbacksINS1V_31Sm120PtrArrayTmaWarpSpecializedILi3ELi2ELi4ELb1ELb0ELi2EEENS23_17LinearCombinationIS22_fS22_fLNS_15FloatRoundStyleE2EEESJ_S21_JEEES1F_NS1G_INS1H_ILi2ELi4ELi3EEENS1J_ILi16EEENSO_INS6_IJS1L_S1C_EEENS6_IJS1C_SD_EEEEEEENS5_17SM75_U32x2_LDSM_NENS5_14SM90_TMA_STOREES2G_NS5_17SM90_U32x2_STSM_NENS1Q_IJS2J_NS_6half_tEEEEvEEEvvEEEEvNT_6ParamsE)
        /*0008*/ 	.word	0x00000018


	//----- nvinfo : EIATTR_FRAME_SIZE
	.align		4
.L_16:
        /*000c*/ 	.byte	0x04, 0x11
        /*000e*/ 	.short	(.L_18 - .L_17)
	.align		4
.L_17:
        /*0010*/ 	.word	index@(_ZN7cutlass13device_kernelINS_4gemm6kernel13GemmUniversalINS1_17GroupProblemShapeIN4cute5tupleIJiiiEEEEENS1_10collective13CollectiveMmaINS1_52MainloopSm120ArrayTmaWarpSpecializedBlockwiseScalingILi2ELi2ENS6_IJNS5_1CILi1EEESD_SD_EEENS1_64KernelPtrArrayTmaWarpSpecializedCooperativeBlockwiseScalingSm120ILi2EEEEENS6_IJNSC_ILi128EEESI_SI_EEENS_12float_e4m3_tENS6_IJPNS6_IJlSD_NSC_ILi0EEEEEEPNS5_6LayoutINS6_IJNS6_IJSD_iEEENS6_IJSI_iEEEiEEENS6_IJNS6_IJSL_SD_EEENS6_IJSL_iEEEiEEEEEEEESK_NS6_IJSN_PNSO_INS6_IJSQ_SQ_iEEESU_EEEEENS5_8TiledMMAINS5_8MMA_AtomIJNS5_16SM120_16x8x32_TNISK_SK_fEEEEENSO_INS6_IJNSC_ILi4EEENSC_ILi2EEESD_EEENS6_IJSD_S17_SL_EEEEENS6_IJSI_NSC_ILi32EEES1C_EEEEENS5_13SM90_TMA_LOADENS5_14ComposedLayoutINS5_7SwizzleILi3ELi4ELi3EEENS5_18smem_ptr_flag_bitsILi8EEENSO_INS6_IJNSC_ILi8EEESI_EEENS6_IJSI_SD_EEEEEEENS5_9Copy_AtomIJNS5_17SM75_U32x4_LDSM_NEhEEENS5_8identityES1F_S1P_S1S_S1T_EENS_8epilogue10collective18CollectiveEpilogueINS1V_30Sm90PtrArrayTmaWarpSpecializedILi3ELi2ELi4ELb1ELb0ELi2EEEJSJ_NS6_IJNSC_ILi64EEES1C_EEENS_10bfloat16_tESN_S22_SN_NS1V_6fusion15FusionCallbacksINS1V_31Sm120PtrArrayTmaWarpSpecializedILi3ELi2ELi4ELb1ELb0ELi2EEENS23_17LinearCombinationIS22_fS22_fLNS_15FloatRoundStyleE2EEESJ_S21_JEEES1F_NS1G_INS1H_ILi2ELi4ELi3EEENS1J_ILi16EEENSO_INS6_IJS1L_S1C_EEENS6_IJS1C_SD_EEEEEEENS5_17SM75_U32x2_LDSM_NENS5_14SM90_TMA_STOREES2G_NS5_17SM90_U32x2_STSM_NENS1Q_IJS2J_NS_6half_tEEEEvEEEvvEEEEvNT_6ParamsE)
        /*0014*/ 	.word	0x00000000


	//----- nvinfo : EIATTR_MIN_STACK_SIZE
	.align		4
.L_18:
        /*0018*/ 	.byte	0x04, 0x12
        /*001a*/ 	.short	(.L_20 - .L_19)
	.align		4
.L_19:
        /*001c*/ 	.word	index@(_ZN7cutlass13device_kernelINS_4gemm6kernel13GemmUniversalINS1_17GroupProblemShapeIN4cute5tupleIJiiiEEEEENS1_10collective13CollectiveMmaINS1_52MainloopSm120ArrayTmaWarpSpecializedBlockwiseScalingILi2ELi2ENS6_IJNS5_1CILi1EEESD_SD_EEENS1_64KernelPtrArrayTmaWarpSpecializedCooperativeBlockwiseScalingSm120ILi2EEEEENS6_IJNSC_ILi128EEESI_SI_EEENS_12float_e4m3_tENS6_IJPNS6_IJlSD_NSC_ILi0EEEEEEPNS5_6LayoutINS6_IJNS6_IJSD_iEEENS6_IJSI_iEEEiEEENS6_IJNS6_IJSL_SD_EEENS6_IJSL_iEEEiEEEEEEEESK_NS6_IJSN_PNSO_INS6_IJSQ_SQ_iEEESU_EEEEENS5_8TiledMMAINS5_8MMA_AtomIJNS5_16SM120_16x8x32_TNISK_SK_fEEEEENSO_INS6_IJNSC_ILi4EEENSC_ILi2EEESD_EEENS6_IJSD_S17_SL_EEEEENS6_IJSI_NSC_ILi32EEES1C_EEEEENS5_13SM90_TMA_LOADENS5_14ComposedLayoutINS5_7SwizzleILi3ELi4ELi3EEENS5_18smem_ptr_flag_bitsILi8EEENSO_INS6_IJNSC_ILi8EEESI_EEENS6_IJSI_SD_EEEEEEENS5_9Copy_AtomIJNS5_17SM75_U32x4_LDSM_NEhEEENS5_8identityES1F_S1P_S1S_S1T_EENS_8epilogue10collective18CollectiveEpilogueINS1V_30Sm90PtrArrayTmaWarpSpecializedILi3ELi2ELi4ELb1ELb0ELi2EEEJSJ_NS6_IJNSC_ILi64EEES1C_EEENS_10bfloat16_tESN_S22_SN_NS1V_6fusion15FusionCallbacksINS1V_31Sm120PtrArrayTmaWarpSpecializedILi3ELi2ELi4ELb1ELb0ELi2EEENS23_17LinearCombinationIS22_fS22_fLNS_15FloatRoundStyleE2EEESJ_S21_JEEES1F_NS1G_INS1H_ILi2ELi4ELi3EEENS1J_ILi16EEENSO_INS6_IJS1L_S1C_EEENS6_IJS1C_SD_EEEEEEENS5_17SM75_U32x2_LDSM_NENS5_14SM90_TMA_STOREES2G_NS5_17SM90_U32x2_STSM_NENS1Q_IJS2J_NS_6half_tEEEEvEEEvvEEEEvNT_6ParamsE)
        /*0020*/ 	.word	0x00000000
.L_20:


//--------------------- .nv.compat                --------------------------
	.section	.nv.compat,"",@"SHT_CUDA_COMPAT_INFO"
	.align	4
        /*0000*/ 	.byte	0x02, 0x09, 0x01, 0x00, 0x02, 0x02, 0x01, 0x00, 0x02, 0x05, 0x05, 0x00, 0x03, 0x07, 0x01, 0x01
        /*0010*/ 	.byte	0x02, 0x03, 0x00, 0x00, 0x02, 0x06, 0x01, 0x00, 0x04, 0x0b, 0x08, 0x00, 0x09, 0x00, 0x00, 0x00
        /*0020*/ 	.byte	0x00, 0x00, 0x00, 0x00


//--------------------- .nv.info._ZN7cutlass13device_kernelINS_4gemm6kernel13GemmUniversalINS1_17GroupProblemShapeIN4cute5tupleIJiiiEEEEENS1_10collective13CollectiveMmaINS1_52MainloopSm120ArrayTmaWarpSpecializedBlockwiseScalingILi2ELi2ENS6_IJNS5_1CILi1EEESD_SD_EEENS1_64KernelPtrArrayTmaWarpSpecializedCooperativeBlockwiseScalingSm120ILi2EEEEENS6_IJNSC_ILi128EEESI_SI_EEENS_12float_e4m3_tENS6_IJPNS6_IJlSD_NSC_ILi0EEEEEEPNS5_6LayoutINS6_IJNS6_IJSD_iEEENS6_IJSI_iEEEiEEENS6_IJNS6_IJSL_SD_EEENS6_IJSL_iEEEiEEEEEEEESK_NS6_IJSN_PNSO_INS6_IJSQ_SQ_iEEESU_EEEEENS5_8TiledMMAINS5_8MMA_AtomIJNS5_16SM120_16x8x32_TNISK_SK_fEEEEENSO_INS6_IJNSC_ILi4EEENSC_ILi2EEESD_EEENS6_IJSD_S17_SL_EEEEENS6_IJSI_NSC_ILi32EEES1C_EEEEENS5_13SM90_TMA_LOADENS5_14ComposedLayoutINS5_7SwizzleILi3ELi4ELi3EEENS5_18smem_ptr_flag_bitsILi8EEENSO_INS6_IJNSC_ILi8EEESI_EEENS6_IJSI_SD_EEEEEEENS5_9Copy_AtomIJNS5_17SM75_U32x4_LDSM_NEhEEENS5_8identityES1F_S1P_S1S_S1T_EENS_8epilogue10collective18CollectiveEpilogueINS1V_30Sm90PtrArrayTmaWarpSpecializedILi3ELi2ELi4ELb1ELb0ELi2EEEJSJ_NS6_IJNSC_ILi64EEES1C_EEENS_10bfloat16_tESN_S22_SN_NS1V_6fusion15FusionCallbacksINS1V_31Sm120PtrArrayTmaWarpSpecializedILi3ELi2ELi4ELb1ELb0ELi2EEENS23_17LinearCombinationIS22_fS22_fLNS_15FloatRoundStyleE2EEESJ_S21_JEEES1F_NS1G_INS1H_ILi2ELi4ELi3EEENS1J_ILi16EEENSO_INS6_IJS1L_S1C_EEENS6_IJS1C_SD_EEEEEEENS5_17SM75_U32x2_LDSM_NENS5_14SM90_TMA_STOREES2G_NS5_17SM90_U32x2_STSM_NENS1Q_IJS2J_NS_6half_tEEEEvEEEvvEEEEvNT_6ParamsE --------------------------
	.section	.nv.info._ZN7cutlass13device_kernelINS_4gemm6kernel13GemmUniversalINS1_17GroupProblemShapeIN4cute5tupleIJiiiEEEEENS1_10collective13CollectiveMmaINS1_52MainloopSm120ArrayTmaWarpSpecializedBlockwiseScalingILi2ELi2ENS6_IJNS5_1CILi1EEESD_SD_EEENS1_64KernelPtrArrayTmaWarpSpecializedCooperativeBlockwiseScalingSm120ILi2EEEEENS6_IJNSC_ILi128EEESI_SI_EEENS_12float_e4m3_tENS6_IJPNS6_IJlSD_NSC_ILi0EEEEEEPNS5_6LayoutINS6_IJNS6_IJSD_iEEENS6_IJSI_iEEEiEEENS6_IJNS6_IJSL_SD_EEENS6_IJSL_iEEEiEEEEEEEESK_NS6_IJSN_PNSO_INS6_IJSQ_SQ_iEEESU_EEEEENS5_8TiledMMAINS5_8MMA_AtomIJNS5_16SM120_16x8x32_TNISK_SK_fEEEEENSO_INS6_IJNSC_ILi4EEENSC_ILi2EEESD_EEENS6_IJSD_S17_SL_EEEEENS6_IJSI_NSC_ILi32EEES1C_EEEEENS5_13SM90_TMA_LOADENS5_14ComposedLayoutINS5_7SwizzleILi3ELi4ELi3EEENS5_18smem_ptr_flag_bitsILi8EEENSO_INS6_IJNSC_ILi8EEESI_EEENS6_IJSI_SD_EEEEEEENS5_9Copy_AtomIJNS5_17SM75_U32x4_LDSM_NEhEEENS5_8identityES1F_S1P_S1S_S1T_EENS_8epilogue10collective18CollectiveEpilogueINS1V_30Sm90PtrArrayTmaWarpSpecializedILi3ELi2ELi4ELb1ELb0ELi2EEEJSJ_NS6_IJNSC_ILi64EEES1C_EEENS_10bfloat16_tESN_S22_SN_NS1V_6fusion15FusionCallbacksINS1V_31Sm120PtrArrayTmaWarpSpecializedILi3ELi2ELi4ELb1ELb0ELi2EEENS23_17LinearCombinationIS22_fS22_fLNS_15FloatRoundStyleE2EEESJ_S21_JEEES1F_NS1G_INS1H_ILi2ELi4ELi3EEENS1J_ILi16EEENSO_INS6_IJS1L_S1C_EEENS6_IJS1C_SD_EEEEEEENS5_17SM75_U32x2_LDSM_NENS5_14SM90_TMA_STOREES2G_NS5_17SM90_U32x2_STSM_NENS1Q_IJS2J_NS_6half_tEEEEvEEEvvEEEEvNT_6ParamsE,"",@"SHT_CUDA_INFO"
	.sectionflags	@""
	.align	4


	//----- nvinfo : EIATTR_CUDA_API_VERSION
	.align		4
        /*0000*/ 	.byte	0x04, 0x37
        /*0002*/ 	.short	(.L_22 - .L_21)
.L_21:
        /*0004*/ 	.word	0x00000082


	//----- nvinfo : EIATTR_KPARAM_INFO
	.align		4
.L_22:
        /*0008*/ 	.byte	0x04, 0x17
        /*000a*/ 	.short	(.L_24 - .L_23)
.L_23:
        /*000c*/ 	.word	0x00000000
        /*0010*/ 	.short	0x0000
        /*0012*/ 	.short	0x0000
        /*0014*/ 	.byte	0x00, 0xf0, 0x01, 0x1c


	//----- nvinfo : EIATTR_SPARSE_MMA_MASK
	.align		4
.L_24:
        /*0018*/ 	.byte	0x03, 0x50
        /*001a*/ 	.short	0x0000


	//----- nvinfo : EIATTR_MAXREG_COUNT
	.align		4
        /*001c*/ 	.byte	0x03, 0x1b
        /*001e*/ 	.short	0x00a8


	//----- nvinfo : EIATTR_EXTERNS
	.align		4
        /*0020*/ 	.byte	0x04, 0x0f
        /*0022*/ 	.short	(.L_26 - .L_25)


	//   ....[0]....
	.align		4
.L_25:
        /*0024*/ 	.word	index@(vprintf)


	//   ....[1]....
	.align		4
        /*0028*/ 	.word	index@(__assertfail)


	//----- nvinfo : EIATTR_MERCURY_ISA_VERSION
	.align		4
.L_26:
        /*002c*/ 	.byte	0x03, 0x5f
        /*002e*/ 	.short	0x0101


	//----- nvinfo : EIATTR_VRC_CTA_INIT_COUNT
	.align		4
        /*0030*/ 	.byte	0x02, 0x4a
	.zero		1
	.zero		1


	//----- nvinfo : EIATTR_SYSCALL_OFFSETS
	.align		4
        /*0034*/ 	.byte	0x04, 0x46
        /*0036*/ 	.short	(.L_28 - .L_27)


	//   ....[0]....
.L_27:
        /*0038*/ 	.word	0x00000100


	//   ....[1]....
        /*003c*/ 	.word	0x00000180


	//----- nvinfo : EIATTR_EXIT_INSTR_OFFSETS
	.align		4
.L_28:
        /*0040*/ 	.byte	0x04, 0x1c
        /*0042*/ 	.short	(.L_30 - .L_29)


	//   ....[0]....
.L_29:
        /*0044*/ 	.word	0x000001a0


	//----- nvinfo : EIATTR_MAX_THREADS
	.align		4
.L_30:
        /*0048*/ 	.byte	0x04, 0x05
        /*004a*/ 	.short	(.L_32 - .L_31)
.L_31:
        /*004c*/ 	.word	0x00000180
        /*0050*/ 	.word	0x00000001
        /*0054*/ 	.word	0x00000001


	//----- nvinfo : EIATTR_CBANK_PARAM_SIZE
	.align		4
.L_32:
        /*0058*/ 	.byte	0x03, 0x19
        /*005a*/ 	.short	0x0700


	//----- nvinfo : EIATTR_PARAM_CBANK
	.align		4
        /*005c*/ 	.byte	0x04, 0x0a
        /*005e*/ 	.short	(.L_34 - .L_33)
	.align		4
.L_33:
        /*0060*/ 	.word	index@(.nv.constant0._ZN7cutlass13device_kernelINS_4gemm6kernel13GemmUniversalINS1_17GroupProblemShapeIN4cute5tupleIJiiiEEEEENS1_10collective13CollectiveMmaINS1_52MainloopSm120ArrayTmaWarpSpecializedBlockwiseScalingILi2ELi2ENS6_IJNS5_1CILi1EEESD_SD_EEENS1_64KernelPtrArrayTmaWarpSpecializedCooperativeBlockwiseScalingSm120ILi2EEEEENS6_IJNSC_ILi128EEESI_SI_EEENS_12float_e4m3_tENS6_IJPNS6_IJlSD_NSC_ILi0EEEEEEPNS5_6LayoutINS6_IJNS6_IJSD_iEEENS6_IJSI_iEEEiEEENS6_IJNS6_IJSL_SD_EEENS6_IJSL_iEEEiEEEEEEEESK_NS6_IJSN_PNSO_INS6_IJSQ_SQ_iEEESU_EEEEENS5_8TiledMMAINS5_8MMA_AtomIJNS5_16SM120_16x8x32_TNISK_SK_fEEEEENSO_INS6_IJNSC_ILi4EEENSC_ILi2EEESD_EEENS6_IJSD_S17_SL_EEEEENS6_IJSI_NSC_ILi32EEES1C_EEEEENS5_13SM90_TMA_LOADENS5_14ComposedLayoutINS5_7SwizzleILi3ELi4ELi3EEENS5_18smem_ptr_flag_bitsILi8EEENSO_INS6_IJNSC_ILi8EEESI_EEENS6_IJSI_SD_EEEEEEENS5_9Copy_AtomIJNS5_17SM75_U32x4_LDSM_NEhEEENS5_8identityES1F_S1P_S1S_S1T_EENS_8epilogue10collective18CollectiveEpilogueINS1V_30Sm90PtrArrayTmaWarpSpecializedILi3ELi2ELi4ELb1ELb0ELi2EEEJSJ_NS6_IJNSC_ILi64EEES1C_EEENS_10bfloat16_tESN_S22_SN_NS1V_6fusion15FusionCallbacksINS1V_31Sm120PtrArrayTmaWarpSpecializedILi3ELi2ELi4ELb1ELb0ELi2EEENS23_17LinearCombinationIS22_fS22_fLNS_15FloatRoundStyleE2EEESJ_S21_JEEES1F_NS1G_INS1H_ILi2ELi4ELi3EEENS1J_ILi16EEENSO_INS6_IJS1L_S1C_EEENS6_IJS1C_SD_EEEEEEENS5_17SM75_U32x2_LDSM_NENS5_14SM90_TMA_STOREES2G_NS5_17SM90_U32x2_STSM_NENS1Q_IJS2J_NS_6half_tEEEEvEEEvvEEEEvNT_6ParamsE)
        /*0064*/ 	.short	0x0380
        /*0066*/ 	.short	0x0700


	//----- nvinfo : EIATTR_SW_WAR
	.align		4
.L_34:
        /*0068*/ 	.byte	0x04, 0x36
        /*006a*/ 	.short	(.L_36 - .L_35)
.L_35:
        /*006c*/ 	.word	0x00000008
.L_36:


//--------------------- .nv.callgraph             --------------------------
	.section	.nv.callgraph,"",@"SHT_CUDA_CALLGRAPH"
	.align	4
	.sectionentsize	8
	.align		4
        /*0000*/ 	.word	0x00000000
	.align		4
        /*0004*/ 	.word	0xffffffff
	.align		4
        /*0008*/ 	.word	index@(_ZN7cutlass13device_kernelINS_4gemm6kernel13GemmUniversalINS1_17GroupProblemShapeIN4cute5tupleIJiiiEEEEENS1_10collective13CollectiveMmaINS1_52MainloopSm120ArrayTmaWarpSpecializedBlockwiseScalingILi2ELi2ENS6_IJNS5_1CILi1EEESD_SD_EEENS1_64KernelPtrArrayTmaWarpSpecializedCooperativeBlockwiseScalingSm120ILi2EEEEENS6_IJNSC_ILi128EEESI_SI_EEENS_12float_e4m3_tENS6_IJPNS6_IJlSD_NSC_ILi0EEEEEEPNS5_6LayoutINS6_IJNS6_IJSD_iEEENS6_IJSI_iEEEiEEENS6_IJNS6_IJSL_SD_EEENS6_IJSL_iEEEiEEEEEEEESK_NS6_IJSN_PNSO_INS6_IJSQ_SQ_iEEESU_EEEEENS5_8TiledMMAINS5_8MMA_AtomIJNS5_16SM120_16x8x32_TNISK_SK_fEEEEENSO_INS6_IJNSC_ILi4EEENSC_ILi2EEESD_EEENS6_IJSD_S17_SL_EEEEENS6_IJSI_NSC_ILi32EEES1C_EEEEENS5_13SM90_TMA_LOADENS5_14ComposedLayoutINS5_7SwizzleILi3ELi4ELi3EEENS5_18smem_ptr_flag_bitsILi8EEENSO_INS6_IJNSC_ILi8EEESI_EEENS6_IJSI_SD_EEEEEEENS5_9Copy_AtomIJNS5_17SM75_U32x4_LDSM_NEhEEENS5_8identityES1F_S1P_S1S_S1T_EENS_8epilogue10collective18CollectiveEpilogueINS1V_30Sm90PtrArrayTmaWarpSpecializedILi3ELi2ELi4ELb1ELb0ELi2EEEJSJ_NS6_IJNSC_ILi64EEES1C_EEENS_10bfloat16_tESN_S22_SN_NS1V_6fusion15FusionCallbacksINS1V_31Sm120PtrArrayTmaWarpSpecializedILi3ELi2ELi4ELb1ELb0ELi2EEENS23_17LinearCombinationIS22_fS22_fLNS_15FloatRoundStyleE2EEESJ_S21_JEEES1F_NS1G_INS1H_ILi2ELi4ELi3EEENS1J_ILi16EEENSO_INS6_IJS1L_S1C_EEENS6_IJS1C_SD_EEEEEEENS5_17SM75_U32x2_LDSM_NENS5_14SM90_TMA_STOREES2G_NS5_17SM90_U32x2_STSM_NENS1Q_IJS2J_NS_6half_tEEEEvEEEvvEEEEvNT_6ParamsE)
	.align		4
        /*000c*/ 	.word	index@(vprintf)
	.align		4
        /*0010*/ 	.word	index@(_ZN7cutlass13device_kernelINS_4gemm6kernel13GemmUniversalINS1_17GroupProblemShapeIN4cute5tupleIJiiiEEEEENS1_10collective13CollectiveMmaINS1_52MainloopSm120ArrayTmaWarpSpecializedBlockwiseScalingILi2ELi2ENS6_IJNS5_1CILi1EEESD_SD_EEENS1_64KernelPtrArrayTmaWarpSpecializedCooperativeBlockwiseScalingSm120ILi2EEEEENS6_IJNSC_ILi128EEESI_SI_EEENS_12float_e4m3_tENS6_IJPNS6_IJlSD_NSC_ILi0EEEEEEPNS5_6LayoutINS6_IJNS6_IJSD_iEEENS6_IJSI_iEEEiEEENS6_IJNS6_IJSL_SD_EEENS6_IJSL_iEEEiEEEEEEEESK_NS6_IJSN_PNSO_INS6_IJSQ_SQ_iEEESU_EEEEENS5_8TiledMMAINS5_8MMA_AtomIJNS5_16SM120_16x8x32_TNISK_SK_fEEEEENSO_INS6_IJNSC_ILi4EEENSC_ILi2EEESD_EEENS6_IJSD_S17_SL_EEEEENS6_IJSI_NSC_ILi32EEES1C_EEEEENS5_13SM90_TMA_LOADENS5_14ComposedLayoutINS5_7SwizzleILi3ELi4ELi3EEENS5_18smem_ptr_flag_bitsILi8EEENSO_INS6_IJNSC_ILi8EEESI_EEENS6_IJSI_SD_EEEEEEENS5_9Copy_AtomIJNS5_17SM75_U32x4_LDSM_NEhEEENS5_8identityES1F_S1P_S1S_S1T_EENS_8epilogue10collective18CollectiveEpilogueINS1V_30Sm90PtrArrayTmaWarpSpecializedILi3ELi2ELi4ELb1ELb0ELi2EEEJSJ_NS6_IJNSC_ILi64EEES1C_EEENS_10bfloat16_tESN_S22_SN_NS1V_6fusion15FusionCallbacksINS1V_31Sm120PtrArrayTmaWarpSpecializedILi3ELi2ELi4ELb1ELb0ELi2EEENS23_17LinearCombinationIS22_fS22_fLNS_15FloatRoundStyleE2EEESJ_S21_JEEES1F_NS1G_INS1H_ILi2ELi4ELi3EEENS1J_ILi16EEENSO_INS6_IJS1L_S1C_EEENS6_IJS1C_SD_EEEEEEENS5_17SM75_U32x2_LDSM_NENS5_14SM90_TMA_STOREES2G_NS5_17SM90_U32x2_STSM_NENS1Q_IJS2J_NS_6half_tEEEEvEEEvvEEEEvNT_6ParamsE)
	.align		4
        /*0014*/ 	.word	index@(__assertfail)
	.align		4
        /*0018*/ 	.word	0x00000000
	.align		4
        /*001c*/ 	.word	0xfffffffe
	.align		4
        /*0020*/ 	.word	0x00000000
	.align		4
        /*0024*/ 	.word	0xfffffffd
	.align		4
        /*0028*/ 	.word	0x00000000
	.align		4
        /*002c*/ 	.word	0xfffffffc


//--------------------- .nv.constant4             --------------------------
	.section	.nv.constant4,"a",@progbits
	.align	8
	.align		8
.nv.constant4:
        /*0000*/ 	.dword	vprintf
	.align		8
        /*0008*/ 	.dword	__assertfail
	.align		8
        /*0010*/ 	.dword	__unnamed_1
	.align		8
        /*0018*/ 	.dword	_ZN34_INTERNAL_61c0e8e6_4_k_cu_788782d04cuda3std3__45__cpo5beginE
	.align		8
        /*0020*/ 	.dword	_ZN34_INTERNAL_61c0e8e6_4_k_cu_788782d04cuda3std3__45__cpo3endE
	.align		8
        /*0028*/ 	.dword	_ZN34_INTERNAL_61c0e8e6_4_k_cu_788782d04cuda3std3__45__cpo6cbeginE
	.align		8
        /*0030*/ 	.dword	_ZN34_INTERNAL_61c0e8e6_4_k_cu_788782d04cuda3std3__45__cpo4cendE
	.align		8
        /*0038*/ 	.dword	_ZN34_INTERNAL_61c0e8e6_4_k_cu_788782d04cuda3std3__436_GLOBAL__N__61c0e8e6_4_k_cu_788782d06ignoreE
	.align		8
        /*0040*/ 	.dword	_ZN34_INTERNAL_61c0e8e6_4_k_cu_788782d04cuda3std3__419piecewise_constructE
	.align		8
        /*0048*/ 	.dword	_ZN34_INTERNAL_61c0e8e6_4_k_cu_788782d04cuda3std3__48in_placeE
	.align		8
        /*0050*/ 	.dword	_ZN34_INTERNAL_61c0e8e6_4_k_cu_788782d04cuda3std6ranges3__45__cpo4swapE
	.align		8
        /*0058*/ 	.dword	_ZN34_INTERNAL_61c0e8e6_4_k_cu_788782d04cuda3std6ranges3__45__cpo9iter_moveE
	.align		8
        /*0060*/ 	.dword	_ZN34_INTERNAL_61c0e8e6_4_k_cu_788782d04cute7productE
	.align		8
        /*0068*/ 	.dword	_ZN34_INTERNAL_61c0e8e6_4_k_cu_788782d04cute1_E
	.align		8
        /*0070*/ 	.dword	$str$16
	.align		8
        /*0078*/ 	.dword	$str$17
	.align		8
        /*0080*/ 	.dword	$str$18


//--------------------- .text._ZN7cutlass13device_kernelINS_4gemm6kernel13GemmUniversalINS1_17GroupProblemShapeIN4cute5tupleIJiiiEEEEENS1_10collective13CollectiveMmaINS1_52MainloopSm120ArrayTmaWarpSpecializedBlockwiseScalingILi2ELi2ENS6_IJNS5_1CILi1EEESD_SD_EEENS1_64KernelPtrArrayTmaWarpSpecializedCooperativeBlockwiseScalingSm120ILi2EEEEENS6_IJNSC_ILi128EEESI_SI_EEENS_12float_e4m3_tENS6_IJPNS6_IJlSD_NSC_ILi0EEEEEEPNS5_6LayoutINS6_IJNS6_IJSD_iEEENS6_IJSI_iEEEiEEENS6_IJNS6_IJSL_SD_EEENS6_IJSL_iEEEiEEEEEEEESK_NS6_IJSN_PNSO_INS6_IJSQ_SQ_iEEESU_EEEEENS5_8TiledMMAINS5_8MMA_AtomIJNS5_16SM120_16x8x32_TNISK_SK_fEEEEENSO_INS6_IJNSC_ILi4EEENSC_ILi2EEESD_EEENS6_IJSD_S17_SL_EEEEENS6_IJSI_NSC_ILi32EEES1C_EEEEENS5_13SM90_TMA_LOADENS5_14ComposedLayoutINS5_7SwizzleILi3ELi4ELi3EEENS5_18smem_ptr_flag_bitsILi8EEENSO_INS6_IJNSC_ILi8EEESI_EEENS6_IJSI_SD_EEEEEEENS5_9Copy_AtomIJNS5_17SM75_U32x4_LDSM_NEhEEENS5_8identityES1F_S1P_S1S_S1T_EENS_8epilogue10collective18CollectiveEpilogueINS1V_30Sm90PtrArrayTmaWarpSpecializedILi3ELi2ELi4ELb1ELb0ELi2EEEJSJ_NS6_IJNSC_ILi64EEES1C_EEENS_10bfloat16_tESN_S22_SN_NS1V_6fusion15FusionCallbacksINS1V_31Sm120PtrArrayTmaWarpSpecializedILi3ELi2ELi4ELb1ELb0ELi2EEENS23_17LinearCombinationIS22_fS22_fLNS_15FloatRoundStyleE2EEESJ_S21_JEEES1F_NS1G_INS1H_ILi2ELi4ELi3EEENS1J_ILi16EEENSO_INS6_IJS1L_S1C_EEENS6_IJS1C_SD_EEEEEEENS5_17SM75_U32x2_LDSM_NENS5_14SM90_TMA_STOREES2G_NS5_17SM90_U32x2_STSM_NENS1Q_IJS2J_NS_6half_tEEEEvEEEvvEEEEvNT_6ParamsE --------------------------
	.section	.text._ZN7cutlass13device_kernelINS_4gemm6kernel13GemmUniversalINS1_17GroupProblemShapeIN4cute5tupleIJiiiEEEEENS1_10collective13CollectiveMmaINS1_52MainloopSm120ArrayTmaWarpSpecializedBlockwiseScalingILi2ELi2ENS6_IJNS5_1CILi1EEESD_SD_EEENS1_64KernelPtrArrayTmaWarpSpecializedCooperativeBlockwiseScalingSm120ILi2EEEEENS6_IJNSC_ILi128EEESI_SI_EEENS_12float_e4m3_tENS6_IJPNS6_IJlSD_NSC_ILi0EEEEEEPNS5_6LayoutINS6_IJNS6_IJSD_iEEENS6_IJSI_iEEEiEEENS6_IJNS6_IJSL_SD_EEENS6_IJSL_iEEEiEEEEEEEESK_NS6_IJSN_PNSO_INS6_IJSQ_SQ_iEEESU_EEEEENS5_8TiledMMAINS5_8MMA_AtomIJNS5_16SM120_16x8x32_TNISK_SK_fEEEEENSO_INS6_IJNSC_ILi4EEENSC_ILi2EEESD_EEENS6_IJSD_S17_SL_EEEEENS6_IJSI_NSC_ILi32EEES1C_EEEEENS5_13SM90_TMA_LOADENS5_14ComposedLayoutINS5_7SwizzleILi3ELi4ELi3EEENS5_18smem_ptr_flag_bitsILi8EEENSO_INS6_IJNSC_ILi8EEESI_EEENS6_IJSI_SD_EEEEEEENS5_9Copy_AtomIJNS5_17SM75_U32x4_LDSM_NEhEEENS5_8identityES1F_S1P_S1S_S1T_EENS_8epilogue10collective18CollectiveEpilogueINS1V_30Sm90PtrArrayTmaWarpSpecializedILi3ELi2ELi4ELb1ELb0ELi2EEEJSJ_NS6_IJNSC_ILi64EEES1C_EEENS_10bfloat16_tESN_S22_SN_NS1V_6fusion15FusionCallbacksINS1V_31Sm120PtrArrayTmaWarpSpecializedILi3ELi2ELi4ELb1ELb0ELi2EEENS23_17LinearCombinationIS22_fS22_fLNS_15FloatRoundStyleE2EEESJ_S21_JEEES1F_NS1G_INS1H_ILi2ELi4ELi3EEENS1J_ILi16EEENSO_INS6_IJS1L_S1C_EEENS6_IJS1C_SD_EEEEEEENS5_17SM75_U32x2_LDSM_NENS5_14SM90_TMA_STOREES2G_NS5_17SM90_U32x2_STSM_NENS1Q_IJS2J_NS_6half_tEEEEvEEEvvEEEEvNT_6ParamsE,"ax",@progbits
	.align	128
.text._ZN7cutlass13device_kernelINS_4gemm6kernel13GemmUniversalINS1_17GroupProblemShapeIN4cute5tupleIJiiiEEEEENS1_10collective13CollectiveMmaINS1_52MainloopSm120ArrayTmaWarpSpecializedBlockwiseScalingILi2ELi2ENS6_IJNS5_1CILi1EEESD_SD_EEENS1_64KernelPtrArrayTmaWarpSpecializedCooperativeBlockwiseScalingSm120ILi2EEEEENS6_IJNSC_ILi128EEESI_SI_EEENS_12float_e4m3_tENS6_IJPNS6_IJlSD_NSC_ILi0EEEEEEPNS5_6LayoutINS6_IJNS6_IJSD_iEEENS6_IJSI_iEEEiEEENS6_IJNS6_IJSL_SD_EEENS6_IJSL_iEEEiEEEEEEEESK_NS6_IJSN_PNSO_INS6_IJSQ_SQ_iEEESU_EEEEENS5_8TiledMMAINS5_8MMA_AtomIJNS5_16SM120_16x8x32_TNISK_SK_fEEEEENSO_INS6_IJNSC_ILi4EEENSC_ILi2EEESD_EEENS6_IJSD_S17_SL_EEEEENS6_IJSI_NSC_ILi32EEES1C_EEEEENS5_13SM90_TMA_LOADENS5_14ComposedLayoutINS5_7SwizzleILi3ELi4ELi3EEENS5_18smem_ptr_flag_bitsILi8EEENSO_INS6_IJNSC_ILi8EEESI_EEENS6_IJSI_SD_EEEEEEENS5_9Copy_AtomIJNS5_17SM75_U32x4_LDSM_NEhEEENS5_8identityES1F_S1P_S1S_S1T_EENS_8epilogue10collective18CollectiveEpilogueINS1V_30Sm90PtrArrayTmaWarpSpecializedILi3ELi2ELi4ELb1ELb0ELi2EEEJSJ_NS6_IJNSC_ILi64EEES1C_EEENS_10bfloat16_tESN_S22_SN_NS1V_6fusion15FusionCallbacksINS1V_31Sm120PtrArrayTmaWarpSpecializedILi3ELi2ELi4ELb1ELb0ELi2EEENS23_17LinearCombinationIS22_fS22_fLNS_15FloatRoundStyleE2EEESJ_S21_JEEES1F_NS1G_INS1H_ILi2ELi4ELi3EEENS1J_ILi16EEENSO_INS6_IJS1L_S1C_EEENS6_IJS1C_SD_EEEEEEENS5_17SM75_U32x2_LDSM_NENS5_14SM90_TMA_STOREES2G_NS5_17SM90_U32x2_STSM_NENS1Q_IJS2J_NS_6half_tEEEEvEEEvvEEEEvNT_6ParamsE:
        .type           _ZN7cutlass13device_kernelINS_4gemm6kernel13GemmUniversalINS1_17GroupProblemShapeIN4cute5tupleIJiiiEEEEENS1_10collective13CollectiveMmaINS1_52MainloopSm120ArrayTmaWarpSpecializedBlockwiseScalingILi2ELi2ENS6_IJNS5_1CILi1EEESD_SD_EEENS1_64KernelPtrArrayTmaWarpSpecializedCooperativeBlockwiseScalingSm120ILi2EEEEENS6_IJNSC_ILi128EEESI_SI_EEENS_12float_e4m3_tENS6_IJPNS6_IJlSD_NSC_ILi0EEEEEEPNS5_6LayoutINS6_IJNS6_IJSD_iEEENS6_IJSI_iEEEiEEENS6_IJNS6_IJSL_SD_EEENS6_IJSL_iEEEiEEEEEEEESK_NS6_IJSN_PNSO_INS6_IJSQ_SQ_iEEESU_EEEEENS5_8TiledMMAINS5_8MMA_AtomIJNS5_16SM120_16x8x32_TNISK_SK_fEEEEENSO_INS6_IJNSC_ILi4EEENSC_ILi2EEESD_EEENS6_IJSD_S17_SL_EEEEENS6_IJSI_NSC_ILi32EEES1C_EEEEENS5_13SM90_TMA_LOADENS5_14ComposedLayoutINS5_7SwizzleILi3ELi4ELi3EEENS5_18smem_ptr_flag_bitsILi8EEENSO_INS6_IJNSC_ILi8EEESI_EEENS6_IJSI_SD_EEEEEEENS5_9Copy_AtomIJNS5_17SM75_U32x4_LDSM_NEhEEENS5_8identityES1F_S1P_S1S_S1T_EENS_8epilogue10collective18CollectiveEpilogueINS1V_30Sm90PtrArrayTmaWarpSpecializedILi3ELi2ELi4ELb1ELb0ELi2EEEJSJ_NS6_IJNSC_ILi64EEES1C_EEENS_10bfloat16_tESN_S22_SN_NS1V_6fusion15FusionCallbacksINS1V_31Sm120PtrArrayTmaWarpSpecializedILi3ELi2ELi4ELb1ELb0ELi2EEENS23_17LinearCombinationIS22_fS22_fLNS_15FloatRoundStyleE2EEESJ_S21_JEEES1F_NS1G_INS1H_ILi2ELi4ELi3EEENS1J_ILi16EEENSO_INS6_IJS1L_S1C_EEENS6_IJS1C_SD_EEEEEEENS5_17SM75_U32x2_LDSM_NENS5_14SM90_TMA_STOREES2G_NS5_17SM90_U32x2_STSM_NENS1Q_IJS2J_NS_6half_tEEEEvEEEvvEEEEvNT_6ParamsE,@function
        .size           _ZN7cutlass13device_kernelINS_4gemm6kernel13GemmUniversalINS1_17GroupProblemShapeIN4cute5tupleIJiiiEEEEENS1_10collective13CollectiveMmaINS1_52MainloopSm120ArrayTmaWarpSpecializedBlockwiseScalingILi2ELi2ENS6_IJNS5_1CILi1EEESD_SD_EEENS1_64KernelPtrArrayTmaWarpSpecializedCooperativeBlockwiseScalingSm120ILi2EEEEENS6_IJNSC_ILi128EEESI_SI_EEENS_12float_e4m3_tENS6_IJPNS6_IJlSD_NSC_ILi0EEEEEEPNS5_6LayoutINS6_IJNS6_IJSD_iEEENS6_IJSI_iEEEiEEENS6_IJNS6_IJSL_SD_EEENS6_IJSL_iEEEiEEEEEEEESK_NS6_IJSN_PNSO_INS6_IJSQ_SQ_iEEESU_EEEEENS5_8TiledMMAINS5_8MMA_AtomIJNS5_16SM120_16x8x32_TNISK_SK_fEEEEENSO_INS6_IJNSC_ILi4EEENSC_ILi2EEESD_EEENS6_IJSD_S17_SL_EEEEENS6_IJSI_NSC_ILi32EEES1C_EEEEENS5_13SM90_TMA_LOADENS5_14ComposedLayoutINS5_7SwizzleILi3ELi4ELi3EEENS5_18smem_ptr_flag_bitsILi8EEENSO_INS6_IJNSC_ILi8EEESI_EEENS6_IJSI_SD_EEEEEEENS5_9Copy_AtomIJNS5_17SM75_U32x4_LDSM_NEhEEENS5_8identityES1F_S1P_S1S_S1T_EENS_8epilogue10collective18CollectiveEpilogueINS1V_30Sm90PtrArrayTmaWarpSpecializedILi3ELi2ELi4ELb1ELb0ELi2EEEJSJ_NS6_IJNSC_ILi64EEES1C_EEENS_10bfloat16_tESN_S22_SN_NS1V_6fusion15FusionCallbacksINS1V_31Sm120PtrArrayTmaWarpSpecializedILi3ELi2ELi4ELb1ELb0ELi2EEENS23_17LinearCombinationIS22_fS22_fLNS_15FloatRoundStyleE2EEESJ_S21_JEEES1F_NS1G_INS1H_ILi2ELi4ELi3EEENS1J_ILi16EEENSO_INS6_IJS1L_S1C_EEENS6_IJS1C_SD_EEEEEEENS5_17SM75_U32x2_LDSM_NENS5_14SM90_TMA_STOREES2G_NS5_17SM90_U32x2_STSM_NENS1Q_IJS2J_NS_6half_tEEEEvEEEvvEEEEvNT_6ParamsE,(.L_x_3 - _ZN7cutlass13device_kernelINS_4gemm6kernel13GemmUniversalINS1_17GroupProblemShapeIN4cute5tupleIJiiiEEEEENS1_10collective13CollectiveMmaINS1_52MainloopSm120ArrayTmaWarpSpecializedBlockwiseScalingILi2ELi2ENS6_IJNS5_1CILi1EEESD_SD_EEENS1_64KernelPtrArrayTmaWarpSpecializedCooperativeBlockwiseScalingSm120ILi2EEEEENS6_IJNSC_ILi128EEESI_SI_EEENS_12float_e4m3_tENS6_IJPNS6_IJlSD_NSC_ILi0EEEEEEPNS5_6LayoutINS6_IJNS6_IJSD_iEEENS6_IJSI_iEEEiEEENS6_IJNS6_IJSL_SD_EEENS6_IJSL_iEEEiEEEEEEEESK_NS6_IJSN_PNSO_INS6_IJSQ_SQ_iEEESU_EEEEENS5_8TiledMMAINS5_8MMA_AtomIJNS5_16SM120_16x8x32_TNISK_SK_fEEEEENSO_INS6_IJNSC_ILi4EEENSC_ILi2EEESD_EEENS6_IJSD_S17_SL_EEEEENS6_IJSI_NSC_ILi32EEES1C_EEEEENS5_13SM90_TMA_LOADENS5_14ComposedLayoutINS5_7SwizzleILi3ELi4ELi3EEENS5_18smem_ptr_flag_bitsILi8EEENSO_INS6_IJNSC_ILi8EEESI_EEENS6_IJSI_SD_EEEEEEENS5_9Copy_AtomIJNS5_17SM75_U32x4_LDSM_NEhEEENS5_8identityES1F_S1P_S1S_S1T_EENS_8epilogue10collective18CollectiveEpilogueINS1V_30Sm90PtrArrayTmaWarpSpecializedILi3ELi2ELi4ELb1ELb0ELi2EEEJSJ_NS6_IJNSC_ILi64EEES1C_EEENS_10bfloat16_tESN_S22_SN_NS1V_6fusion15FusionCallbacksINS1V_31Sm120PtrArrayTmaWarpSpecializedILi3ELi2ELi4ELb1ELb0ELi2EEENS23_17LinearCombinationIS22_fS22_fLNS_15FloatRoundStyleE2EEESJ_S21_JEEES1F_NS1G_INS1H_ILi2ELi4ELi3EEENS1J_ILi16EEENSO_INS6_IJS1L_S1C_EEENS6_IJS1C_SD_EEEEEEENS5_17SM75_U32x2_LDSM_NENS5_14SM90_TMA_STOREES2G_NS5_17SM90_U32x2_STSM_NENS1Q_IJS2J_NS_6half_tEEEEvEEEvvEEEEvNT_6ParamsE)
        .other          _ZN7cutlass13device_kernelINS_4gemm6kernel13GemmUniversalINS1_17GroupProblemShapeIN4cute5tupleIJiiiEEEEENS1_10collective13CollectiveMmaINS1_52MainloopSm120ArrayTmaWarpSpecializedBlockwiseScalingILi2ELi2ENS6_IJNS5_1CILi1EEESD_SD_EEENS1_64KernelPtrArrayTmaWarpSpecializedCooperativeBlockwiseScalingSm120ILi2EEEEENS6_IJNSC_ILi128EEESI_SI_EEENS_12float_e4m3_tENS6_IJPNS6_IJlSD_NSC_ILi0EEEEEEPNS5_6LayoutINS6_IJNS6_IJSD_iEEENS6_IJSI_iEEEiEEENS6_IJNS6_IJSL_SD_EEENS6_IJSL_iEEEiEEEEEEEESK_NS6_IJSN_PNSO_INS6_IJSQ_SQ_iEEESU_EEEEENS5_8TiledMMAINS5_8MMA_AtomIJNS5_16SM120_16x8x32_TNISK_SK_fEEEEENSO_INS6_IJNSC_ILi4EEENSC_ILi2EEESD_EEENS6_IJSD_S17_SL_EEEEENS6_IJSI_NSC_ILi32EEES1C_EEEEENS5_13SM90_TMA_LOADENS5_14ComposedLayoutINS5_7SwizzleILi3ELi4ELi3EEENS5_18smem_ptr_flag_bitsILi8EEENSO_INS6_IJNSC_ILi8EEESI_EEENS6_IJSI_SD_EEEEEEENS5_9Copy_AtomIJNS5_17SM75_U32x4_LDSM_NEhEEENS5_8identityES1F_S1P_S1S_S1T_EENS_8epilogue10collective18CollectiveEpilogueINS1V_30Sm90PtrArrayTmaWarpSpecializedILi3ELi2ELi4ELb1ELb0ELi2EEEJSJ_NS6_IJNSC_ILi64EEES1C_EEENS_10bfloat16_tESN_S22_SN_NS1V_6fusion15FusionCallbacksINS1V_31Sm120PtrArrayTmaWarpSpecializedILi3ELi2ELi4ELb1ELb0ELi2EEENS23_17LinearCombinationIS22_fS22_fLNS_15FloatRoundStyleE2EEESJ_S21_JEEES1F_NS1G_INS1H_ILi2ELi4ELi3EEENS1J_ILi16EEENSO_INS6_IJS1L_S1C_EEENS6_IJS1C_SD_EEEEEEENS5_17SM75_U32x2_LDSM_NENS5_14SM90_TMA_STOREES2G_NS5_17SM90_U32x2_STSM_NENS1Q_IJS2J_NS_6half_tEEEEvEEEvvEEEEvNT_6ParamsE,@"STO_CUDA_ENTRY STV_DEFAULT"
_ZN7cutlass13device_kernelINS_4gemm6kernel13GemmUniversalINS1_17GroupProblemShapeIN4cute5tupleIJiiiEEEEENS1_10collective13CollectiveMmaINS1_52MainloopSm120ArrayTmaWarpSpecializedBlockwiseScalingILi2ELi2ENS6_IJNS5_1CILi1EEESD_SD_EEENS1_64KernelPtrArrayTmaWarpSpecializedCooperativeBlockwiseScalingSm120ILi2EEEEENS6_IJNSC_ILi128EEESI_SI_EEENS_12float_e4m3_tENS6_IJPNS6_IJlSD_NSC_ILi0EEEEEEPNS5_6LayoutINS6_IJNS6_IJSD_iEEENS6_IJSI_iEEEiEEENS6_IJNS6_IJSL_SD_EEENS6_IJSL_iEEEiEEEEEEEESK_NS6_IJSN_PNSO_INS6_IJSQ_SQ_iEEESU_EEEEENS5_8TiledMMAINS5_8MMA_AtomIJNS5_16SM120_16x8x32_TNISK_SK_fEEEEENSO_INS6_IJNSC_ILi4EEENSC_ILi2EEESD_EEENS6_IJSD_S17_SL_EEEEENS6_IJSI_NSC_ILi32EEES1C_EEEEENS5_13SM90_TMA_LOADENS5_14ComposedLayoutINS5_7SwizzleILi3ELi4ELi3EEENS5_18smem_ptr_flag_bitsILi8EEENSO_INS6_IJNSC_ILi8EEESI_EEENS6_IJSI_SD_EEEEEEENS5_9Copy_AtomIJNS5_17SM75_U32x4_LDSM_NEhEEENS5_8identityES1F_S1P_S1S_S1T_EENS_8epilogue10collective18CollectiveEpilogueINS1V_30Sm90PtrArrayTmaWarpSpecializedILi3ELi2ELi4ELb1ELb0ELi2EEEJSJ_NS6_IJNSC_ILi64EEES1C_EEENS_10bfloat16_tESN_S22_SN_NS1V_6fusion15FusionCallbacksINS1V_31Sm120PtrArrayTmaWarpSpecializedILi3ELi2ELi4ELb1ELb0ELi2EEENS23_17LinearCombinationIS22_fS22_fLNS_15FloatRoundStyleE2EEESJ_S21_JEEES1F_NS1G_INS1H_ILi2ELi4ELi3EEENS1J_ILi16EEENSO_INS6_IJS1L_S1C_EEENS6_IJS1C_SD_EEEEEEENS5_17SM75_U32x2_LDSM_NENS5_14SM90_TMA_STOREES2G_NS5_17SM90_U32x2_STSM_NENS1Q_IJS2J_NS_6half_tEEEEvEEEvvEEEEvNT_6ParamsE:
[----:B------:R-:W0:Y:S01]  /*0000*/  LDC R1, c[0x0][0x37c] ;  /* 0x0000df00ff017b82 */ /* 0x000e220000000800 */
[----:B------:R-:W-:Y:S01]  /*0010*/  MOV R0, 0x8 ;  /* 0x0000000800007802 */ /* 0x000fe20000000f00 */
[----:B------:R-:W1:Y:S01]  /*0020*/  LDCU.64 UR4, c[0x4][0x70] ;  /* 0x01000e00ff0477ac */ /* 0x000e620008000a00 */
[----:B------:R-:W-:Y:S02]  /*0030*/  HFMA2 R13, -RZ, RZ, 0, 0 ;  /* 0x00000000ff0d7431 */ /* 0x000fe400000001ff */
[----:B------:R-:W-:-:S03]  /*0040*/  IMAD.MOV.U32 R8, RZ, RZ, 0x1a6 ;  /* 0x000001a6ff087424 */ /* 0x000fc600078e00ff */
[----:B------:R2:W3:Y:S01]  /*0050*/  LDC.64 R2, c[0x4][R0] ;  /* 0x0100000000027b82 */ /* 0x0004e20000000a00 */
[----:B------:R-:W4:Y:S01]  /*0060*/  LDCU.64 UR6, c[0x4][0x78] ;  /* 0x01000f00ff0677ac */ /* 0x000f220008000a00 */
[----:B------:R-:W-:Y:S01]  /*0070*/  IMAD.MOV.U32 R12, RZ, RZ, 0x1 ;  /* 0x00000001ff0c7424 */ /* 0x000fe200078e00ff */
[----:B------:R-:W5:Y:S01]  /*0080*/  LDCU.64 UR8, c[0x4][0x10] ;  /* 0x01000200ff0877ac */ /* 0x000f620008000a00 */
[----:B-1----:R-:W-:Y:S02]  /*0090*/  IMAD.U32 R4, RZ, RZ, UR4 ;  /* 0x00000004ff047e24 */ /* 0x002fe4000f8e00ff */
[----:B------:R-:W-:Y:S01]  /*00a0*/  IMAD.U32 R5, RZ, RZ, UR5 ;  /* 0x00000005ff057e24 */ /* 0x000fe2000f8e00ff */
[----:B----4-:R-:W-:Y:S01]  /*00b0*/  MOV R6, UR6 ;  /* 0x0000000600067c02 */ /* 0x010fe20008000f00 */
[----:B------:R-:W-:Y:S02]  /*00c0*/  IMAD.U32 R7, RZ, RZ, UR7 ;  /* 0x00000007ff077e24 */ /* 0x000fe4000f8e00ff */
[----:B-----5:R-:W-:Y:S01]  /*00d0*/  IMAD.U32 R10, RZ, RZ, UR8 ;  /* 0x00000008ff0a7e24 */ /* 0x020fe2000f8e00ff */
[----:B--2---:R-:W-:-:S07]  /*00e0*/  MOV R11, UR9 ;  /* 0x00000009000b7c02 */ /* 0x004fce0008000f00 */
[----:B------:R-:W-:-:S07]  /*00f0*/  LEPC R20, `(.L_x_0) ;  /* 0x000000001014794e */ /* 0x000fce0000000000 */
[----:B0--3--:R-:W-:Y:S05]  /*0100*/  CALL.ABS.NOINC R2 ;  /* 0x0000000002007343 */ /* 0x009fea0003c00000 */
.L_x_0:
[----:B------:R-:W-:Y:S01]  /*0110*/  MOV R0, 0x0 ;  /* 0x0000000000007802 */ /* 0x000fe20000000f00 */
[----:B------:R-:W0:Y:S01]  /*0120*/  LDCU.64 UR4, c[0x4][0x80] ;  /* 0x01001000ff0477ac */ /* 0x000e220008000a00 */
[----:B------:R-:W-:Y:S02]  /*0130*/  CS2R R6, SRZ ;  /* 0x0000000000067805 */ /* 0x000fe4000001ff00 */
[----:B------:R1:W2:Y:S01]  /*0140*/  LDC.64 R2, c[0x4][R0] ;  /* 0x0100000000027b82 */ /* 0x0002a20000000a00 */
[----:B0-----:R-:W-:Y:S01]  /*0150*/  IMAD.U32 R4, RZ, RZ, UR4 ;  /* 0x00000004ff047e24 */ /* 0x001fe2000f8e00ff */
[----:B-1----:R-:W-:-:S07]  /*0160*/  MOV R5, UR5 ;  /* 0x0000000500057c02 */ /* 0x002fce0008000f00 */
[----:B------:R-:W-:-:S07]  /*0170*/  LEPC R20, `(.L_x_1) ;  /* 0x000000001014794e */ /* 0x000fce0000000000 */
[----:B--2---:R-:W-:Y:S05]  /*0180*/  CALL.ABS.NOINC R2 ;  /* 0x0000000002007343 */ /* 0x004fea0003c00000 */
.L_x_1:
[----:B------:R-:W-:Y:S05]  /*0190*/  BPT.TRAP 0x1 ;  /* 0x000000040000795c */ /* 0x000fea0000300000 */
[----:B------:R-:W-:Y:S05]  /*01a0*/  EXIT ;  /* 0x000000000000794d */ /* 0x000fea0003800000 */
.L_x_2:
[----:B------:R-:W-:-:S00]  /*01b0*/  BRA `(.L_x_2) ;  /* 0xfffffffc00fc7947 */ /* 0x000fc0000383ffff */
[----:B------:R-:W-:-:S00]  /*01c0*/  NOP ;  /* 0x0000000000007918 */ /* 0x000fc00000000000 */
        /* <DEDUP_REMOVED lines=11> */
.L_x_3:


//--------------------- .nv.global.init           --------------------------
	.section	.nv.global.init,"aw",@progbits
.nv.global.init:
	.type		$str$17,@object
	.size		$str$17,($str$18 - $str$17)
$str$17:
        /*0000*/ 	.byte	0x2f, 0x74, 0x6d, 0x70, 0x2f, 0x63, 0x75, 0x74, 0x6c, 0x61, 0x73, 0x73, 0x5f, 0x73, 0x77, 0x65
        /*0010*/ 	.byte	0x65, 0x70, 0x5f, 0x73, 0x72, 0x63, 0x2f, 0x69, 0x6e, 0x63, 0x6c, 0x75, 0x64, 0x65, 0x2f, 0x63
        /*0020*/ 	.byte	0x75, 0x74, 0x6c, 0x61, 0x73, 0x73, 0x2f, 0x67, 0x65, 0x6d, 0x6d, 0x2f, 0x6b, 0x65, 0x72, 0x6e
        /*0030*/ 	.byte	0x65, 0x6c, 0x2f, 0x73, 0x6d, 0x39, 0x30, 0x5f, 0x67, 0x65, 0x6d, 0x6d, 0x5f, 0x61, 0x72, 0x72
        /*0040*/ 	.byte	0x61, 0x79, 0x5f, 0x74, 0x6d, 0x61, 0x5f, 0x77, 0x61, 0x72, 0x70, 0x73, 0x70, 0x65, 0x63, 0x69
        /*0050*/ 	.byte	0x61, 0x6c, 0x69, 0x7a, 0x65, 0x64, 0x5f, 0x63, 0x6f, 0x6f, 0x70, 0x65, 0x72, 0x61, 0x74, 0x69
        /*0060*/ 	.byte	0x76, 0x65, 0x2e, 0x68, 0x70, 0x70, 0x00
	.type		$str$18,@object
	.size		$str$18,($str$16 - $str$18)
$str$18:
        /*0067*/ 	.byte	0x45, 0x52, 0x52, 0x4f, 0x52, 0x20, 0x3a, 0x20, 0x41, 0x72, 0x63, 0x68, 0x20, 0x63, 0x6f, 0x6e
        /*0077*/ 	.byte	0x64, 0x69, 0x74, 0x69, 0x6f, 0x6e, 0x61, 0x6c, 0x20, 0x4d, 0x4d, 0x41, 0x20, 0x69, 0x6e, 0x73
        /*0087*/ 	.byte	0x74, 0x72, 0x75, 0x63, 0x74, 0x69, 0x6f, 0x6e, 0x20, 0x75, 0x73, 0x65, 0x64, 0x20, 0x77, 0x69
        /*0097*/ 	.byte	0x74, 0x68, 0x6f, 0x75, 0x74, 0x20, 0x74, 0x61, 0x72, 0x67, 0x65, 0x74, 0x69, 0x6e, 0x67, 0x20
        /*00a7*/ 	.byte	0x61, 0x70, 0x70, 0x72, 0x6f, 0x70, 0x72, 0x69, 0x61, 0x74, 0x65, 0x20, 0x63, 0x6f, 0x6d, 0x70
        /*00b7*/ 	.byte	0x75, 0x74, 0x65, 0x20, 0x63, 0x61, 0x70, 0x61, 0x62, 0x69, 0x6c, 0x69, 0x74, 0x79, 0x2e, 0x20
        /*00c7*/ 	.byte	0x41, 0x62, 0x6f, 0x72, 0x74, 0x69, 0x6e, 0x67, 0x2e, 0x0a, 0x00
	.type		$str$16,@object
	.size		$str$16,(__unnamed_1 - $str$16)
$str$16:
        /*00d2*/ 	.byte	0x30, 0x20, 0x26, 0x26, 0x20, 0x22, 0x45, 0x52, 0x52, 0x4f, 0x52, 0x20, 0x3a, 0x20, 0x41, 0x72
        /*00e2*/ 	.byte	0x63, 0x68, 0x20, 0x63, 0x6f, 0x6e, 0x64, 0x69, 0x74, 0x69, 0x6f, 0x6e, 0x61, 0x6c, 0x20, 0x4d
        /*00f2*/ 	.byte	0x4d, 0x41, 0x20, 0x69, 0x6e, 0x73, 0x74, 0x72, 0x75, 0x63, 0x74, 0x69, 0x6f, 0x6e, 0x20, 0x75
        /*0102*/ 	.byte	0x73, 0x65, 0x64, 0x20, 0x77, 0x69, 0x74, 0x68, 0x6f, 0x75, 0x74, 0x20, 0x74, 0x61, 0x72, 0x67
        /*0112*/ 	.byte	0x65, 0x74, 0x69, 0x6e, 0x67, 0x20, 0x61, 0x70, 0x70, 0x72, 0x6f, 0x70, 0x72, 0x69, 0x61, 0x74
        /*0122*/ 	.byte	0x65, 0x20, 0x63, 0x6f, 0x6d, 0x70, 0x75, 0x74, 0x65, 0x20, 0x63, 0x61, 0x70, 0x61, 0x62, 0x69
        /*0132*/ 	.byte	0x6c, 0x69, 0x74, 0x79, 0x2e, 0x20, 0x41, 0x62, 0x6f, 0x72, 0x74, 0x69, 0x6e, 0x67, 0x2e, 0x5c
        /*0142*/ 	.byte	0x6e, 0x22, 0x00
	.type		__unnamed_1,@object
	.size		__unnamed_1,(.L_0 - __unnamed_1)
__unnamed_1:
        /*0145*/ 	.byte	0x76, 0x6f, 0x69, 0x64, 0x20, 0x63, 0x75, 0x74, 0x6c, 0x61, 0x73, 0x73, 0x3a, 0x3a, 0x67, 0x65
        /* <DEDUP_REMOVED lines=228> */
        /*0f95*/ 	.byte	0x20, 0x76, 0x6f, 0x69, 0x64, 0x5d, 0x00
.L_0:


//--------------------- .nv.shared.reserved.0     --------------------------
	.section	.nv.shared.reserved.0,"aw",@nobits
	.weak		__nv_reservedSMEM_offset_0_alias
	.size		__nv_reservedSMEM_offset_0_alias, 0, 64
	.other		__nv_reservedSMEM_offset_0_alias,@"STO_CUDA_RESERVED_SHARED STV_DEFAULT"
__nv_reservedSMEM_offset_0_alias:
	.zero		0
	.zero		64


//--------------------- .nv.global                --------------------------
	.section	.nv.global,"aw",@nobits
.nv.global:
	.type		_ZN34_INTERNAL_61c0e8e6_4_k_cu_788782d04cute1_E,@object
	.size		_ZN34_INTERNAL_61c0e8e6_4_k_cu_788782d04cute1_E,(_ZN34_INTERNAL_61c0e8e6_4_k_cu_788782d04cuda3std3__45__cpo6cbeginE - _ZN34_INTERNAL_61c0e8e6_4_k_cu_788782d04cute1_E)
_ZN34_INTERNAL_61c0e8e6_4_k_cu_788782d04cute1_E:
	.zero		1
	.type		_ZN34_INTERNAL_61c0e8e6_4_k_cu_788782d04cuda3std3__45__cpo6cbeginE,@object
	.size		_ZN34_INTERNAL_61c0e8e6_4_k_cu_788782d04cuda3std3__45__cpo6cbeginE,(_ZN34_INTERNAL_61c0e8e6_4_k_cu_788782d04cuda3std3__48in_placeE - _ZN34_INTERNAL_61c0e8e6_4_k_cu_788782d04cuda3std3__45__cpo6cbeginE)
_ZN34_INTERNAL_61c0e8e6_4_k_cu_788782d04cuda3std3__45__cpo6cbeginE:
	.zero		1
	.type		_ZN34_INTERNAL_61c0e8e6_4_k_cu_788782d04cuda3std3__48in_placeE,@object
	.size		_ZN34_INTERNAL_61c0e8e6_4_k_cu_788782d04cuda3std3__48in_placeE,(_ZN34_INTERNAL_61c0e8e6_4_k_cu_788782d04cuda3std6ranges3__45__cpo9iter_moveE - _ZN34_INTERNAL_61c0e8e6_4_k_cu_788782d04cuda3std3__48in_placeE)
_ZN34_INTERNAL_61c0e8e6_4_k_cu_788782d04cuda3std3__48in_placeE:
	.zero		1
	.type		_ZN34_INTERNAL_61c0e8e6_4_k_cu_788782d04cuda3std6ranges3__45__cpo9iter_moveE,@object
	.size		_ZN34_INTERNAL_61c0e8e6_4_k_cu_788782d04cuda3std6ranges3__45__cpo9iter_moveE,(_ZN34_INTERNAL_61c0e8e6_4_k_cu_788782d04cuda3std3__45__cpo5beginE - _ZN34_INTERNAL_61c0e8e6_4_k_cu_788782d04cuda3std6ranges3__45__cpo9iter_moveE)
_ZN34_INTERNAL_61c0e8e6_4_k_cu_788782d04cuda3std6ranges3__45__cpo9iter_moveE:
	.zero		1
	.type		_ZN34_INTERNAL_61c0e8e6_4_k_cu_788782d04cuda3std3__45__cpo5beginE,@object
	.size		_ZN34_INTERNAL_61c0e8e6_4_k_cu_788782d04cuda3std3__45__cpo5beginE,(_ZN34_INTERNAL_61c0e8e6_4_k_cu_788782d04cuda3std3__436_GLOBAL__N__61c0e8e6_4_k_cu_788782d06ignoreE - _ZN34_INTERNAL_61c0e8e6_4_k_cu_788782d04cuda3std3__45__cpo5beginE)
_ZN34_INTERNAL_61c0e8e6_4_k_cu_788782d04cuda3std3__45__cpo5beginE:
	.zero		1
	.type		_ZN34_INTERNAL_61c0e8e6_4_k_cu_788782d04cuda3std3__436_GLOBAL__N__61c0e8e6_4_k_cu_788782d06ignoreE,@object
	.size		_ZN34_INTERNAL_61c0e8e6_4_k_cu_788782d04cuda3std3__436_GLOBAL__N__61c0e8e6_4_k_cu_788782d06ignoreE,(_ZN34_INTERNAL_61c0e8e6_4_k_cu_788782d04cute7productE - _ZN34_INTERNAL_61c0e8e6_4_k_cu_788782d04cuda3std3__436_GLOBAL__N__61c0e8e6_4_k_cu_788782d06ignoreE)
_ZN34_INTERNAL_61c0e8e6_4_k_cu_788782d04cuda3std3__436_GLOBAL__N__61c0e8e6_4_k_cu_788782d06ignoreE:
	.zero		1
	.type		_ZN34_INTERNAL_61c0e8e6_4_k_cu_788782d04cute7productE,@object
	.size		_ZN34_INTERNAL_61c0e8e6_4_k_cu_788782d04cute7productE,(_ZN34_INTERNAL_61c0e8e6_4_k_cu_788782d04cuda3std3__45__cpo3endE - _ZN34_INTERNAL_61c0e8e6_4_k_cu_788782d04cute7productE)
_ZN34_INTERNAL_61c0e8e6_4_k_cu_788782d04cute7productE:
	.zero		1
	.type		_ZN34_INTERNAL_61c0e8e6_4_k_cu_788782d04cuda3std3__45__cpo3endE,@object
	.size		_ZN34_INTERNAL_61c0e8e6_4_k_cu_788782d04cuda3std3__45__cpo3endE,(_ZN34_INTERNAL_61c0e8e6_4_k_cu_788782d04cuda3std3__419piecewise_constructE - _ZN34_INTERNAL_61c0e8e6_4_k_cu_788782d04cuda3std3__45__cpo3endE)
_ZN34_INTERNAL_61c0e8e6_4_k_cu_788782d04cuda3std3__45__cpo3endE:
	.zero		1
	.type		_ZN34_INTERNAL_61c0e8e6_4_k_cu_788782d04cuda3std3__419piecewise_constructE,@object
	.size		_ZN34_INTERNAL_61c0e8e6_4_k_cu_788782d04cuda3std3__419piecewise_constructE,(_ZN34_INTERNAL_61c0e8e6_4_k_cu_788782d04cuda3std3__45__cpo4cendE - _ZN34_INTERNAL_61c0e8e6_4_k_cu_788782d04cuda3std3__419piecewise_constructE)
_ZN34_INTERNAL_61c0e8e6_4_k_cu_788782d04cuda3std3__419piecewise_constructE:
	.zero		1
	.type		_ZN34_INTERNAL_61c0e8e6_4_k_cu_788782d04cuda3std3__45__cpo4cendE,@object
	.size		_ZN34_INTERNAL_61c0e8e6_4_k_cu_788782d04cuda3std3__45__cpo4cendE,(_ZN34_INTERNAL_61c0e8e6_4_k_cu_788782d04cuda3std6ranges3__45__cpo4swapE - _ZN34_INTERNAL_61c0e8e6_4_k_cu_788782d04cuda3std3__45__cpo4cendE)
_ZN34_INTERNAL_61c0e8e6_4_k_cu_788782d04cuda3std3__45__cpo4cendE:
	.zero		1
	.type		_ZN34_INTERNAL_61c0e8e6_4_k_cu_788782d04cuda3std6ranges3__45__cpo4swapE,@object
	.size		_ZN34_INTERNAL_61c0e8e6_4_k_cu_788782d04cuda3std6ranges3__45__cpo4swapE,(.L_8 - _ZN34_INTERNAL_61c0e8e6_4_k_cu_788782d04cuda3std6ranges3__45__cpo4swapE)
_ZN34_INTERNAL_61c0e8e6_4_k_cu_788782d04cuda3std6ranges3__45__cpo4swapE:
	.zero		1
.L_8:


//--------------------- .nv.constant0._ZN7cutlass13device_kernelINS_4gemm6kernel13GemmUniversalINS1_17GroupProblemShapeIN4cute5tupleIJiiiEEEEENS1_10collective13CollectiveMmaINS1_52MainloopSm120ArrayTmaWarpSpecializedBlockwiseScalingILi2ELi2ENS6_IJNS5_1CILi1EEESD_SD_EEENS1_64KernelPtrArrayTmaWarpSpecializedCooperativeBlockwiseScalingSm120ILi2EEEEENS6_IJNSC_ILi128EEESI_SI_EEENS_12float_e4m3_tENS6_IJPNS6_IJlSD_NSC_ILi0EEEEEEPNS5_6LayoutINS6_IJNS6_IJSD_iEEENS6_IJSI_iEEEiEEENS6_IJNS6_IJSL_SD_EEENS6_IJSL_iEEEiEEEEEEEESK_NS6_IJSN_PNSO_INS6_IJSQ_SQ_iEEESU_EEEEENS5_8TiledMMAINS5_8MMA_AtomIJNS5_16SM120_16x8x32_TNISK_SK_fEEEEENSO_INS6_IJNSC_ILi4EEENSC_ILi2EEESD_EEENS6_IJSD_S17_SL_EEEEENS6_IJSI_NSC_ILi32EEES1C_EEEEENS5_13SM90_TMA_LOADENS5_14ComposedLayoutINS5_7SwizzleILi3ELi4ELi3EEENS5_18smem_ptr_flag_bitsILi8EEENSO_INS6_IJNSC_ILi8EEESI_EEENS6_IJSI_SD_EEEEEEENS5_9Copy_AtomIJNS5_17SM75_U32x4_LDSM_NEhEEENS5_8identityES1F_S1P_S1S_S1T_EENS_8epilogue10collective18CollectiveEpilogueINS1V_30Sm90PtrArrayTmaWarpSpecializedILi3ELi2ELi4ELb1ELb0ELi2EEEJSJ_NS6_IJNSC_ILi64EEES1C_EEENS_10bfloat16_tESN_S22_SN_NS1V_6fusion15FusionCallbacksINS1V_31Sm120PtrArrayTmaWarpSpecializedILi3ELi2ELi4ELb1ELb0ELi2EEENS23_17LinearCombinationIS22_fS22_fLNS_15FloatRoundStyleE2EEESJ_S21_JEEES1F_NS1G_INS1H_ILi2ELi4ELi3EEENS1J_ILi16EEENSO_INS6_IJS1L_S1C_EEENS6_IJS1C_SD_EEEEEEENS5_17SM75_U32x2_LDSM_NENS5_14SM90_TMA_STOREES2G_NS5_17SM90_U32x2_STSM_NENS1Q_IJS2J_NS_6half_tEEEEvEEEvvEEEEvNT_6ParamsE --------------------------
	.section	.nv.constant0._ZN7cutlass13device_kernelINS_4gemm6kernel13GemmUniversalINS1_17GroupProblemShapeIN4cute5tupleIJiiiEEEEENS1_10collective13CollectiveMmaINS1_52MainloopSm120ArrayTmaWarpSpecializedBlockwiseScalingILi2ELi2ENS6_IJNS5_1CILi1EEESD_SD_EEENS1_64KernelPtrArrayTmaWarpSpecializedCooperativeBlockwiseScalingSm120ILi2EEEEENS6_IJNSC_ILi128EEESI_SI_EEENS_12float_e4m3_tENS6_IJPNS6_IJlSD_NSC_ILi0EEEEEEPNS5_6LayoutINS6_IJNS6_IJSD_iEEENS6_IJSI_iEEEiEEENS6_IJNS6_IJSL_SD_EEENS6_IJSL_iEEEiEEEEEEEESK_NS6_IJSN_PNSO_INS6_IJSQ_SQ_iEEESU_EEEEENS5_8TiledMMAINS5_8MMA_AtomIJNS5_16SM120_16x8x32_TNISK_SK_fEEEEENSO_INS6_IJNSC_ILi4EEENSC_ILi2EEESD_EEENS6_IJSD_S17_SL_EEEEENS6_IJSI_NSC_ILi32EEES1C_EEEEENS5_13SM90_TMA_LOADENS5_14ComposedLayoutINS5_7SwizzleILi3ELi4ELi3EEENS5_18smem_ptr_flag_bitsILi8EEENSO_INS6_IJNSC_ILi8EEESI_EEENS6_IJSI_SD_EEEEEEENS5_9Copy_AtomIJNS5_17SM75_U32x4_LDSM_NEhEEENS5_8identityES1F_S1P_S1S_S1T_EENS_8epilogue10collective18CollectiveEpilogueINS1V_30Sm90PtrArrayTmaWarpSpecializedILi3ELi2ELi4ELb1ELb0ELi2EEEJSJ_NS6_IJNSC_ILi64EEES1C_EEENS_10bfloat16_tESN_S22_SN_NS1V_6fusion15FusionCallbacksINS1V_31Sm120PtrArrayTmaWarpSpecializedILi3ELi2ELi4ELb1ELb0ELi2EEENS23_17LinearCombinationIS22_fS22_fLNS_15FloatRoundStyleE2EEESJ_S21_JEEES1F_NS1G_INS1H_ILi2ELi4ELi3EEENS1J_ILi16EEENSO_INS6_IJS1L_S1C_EEENS6_IJS1C_SD_EEEEEEENS5_17SM75_U32x2_LDSM_NENS5_14SM90_TMA_STOREES2G_NS5_17SM90_U32x2_STSM_NENS1Q_IJS2J_NS_6half_tEEEEvEEEvvEEEEvNT_6ParamsE,"a",@progbits
	.sectionflags	@""
	.align	4
.nv.constant0._ZN7cutlass13device_kernelINS_4gemm6kernel13GemmUniversalINS1_17GroupProblemShapeIN4cute5tupleIJiiiEEEEENS1_10collective13CollectiveMmaINS1_52MainloopSm120ArrayTmaWarpSpecializedBlockwiseScalingILi2ELi2ENS6_IJNS5_1CILi1EEESD_SD_EEENS1_64KernelPtrArrayTmaWarpSpecializedCooperativeBlockwiseScalingSm120ILi2EEEEENS6_IJNSC_ILi128EEESI_SI_EEENS_12float_e4m3_tENS6_IJPNS6_IJlSD_NSC_ILi0EEEEEEPNS5_6LayoutINS6_IJNS6_IJSD_iEEENS6_IJSI_iEEEiEEENS6_IJNS6_IJSL_SD_EEENS6_IJSL_iEEEiEEEEEEEESK_NS6_IJSN_PNSO_INS6_IJSQ_SQ_iEEESU_EEEEENS5_8TiledMMAINS5_8MMA_AtomIJNS5_16SM120_16x8x32_TNISK_SK_fEEEEENSO_INS6_IJNSC_ILi4EEENSC_ILi2EEESD_EEENS6_IJSD_S17_SL_EEEEENS6_IJSI_NSC_ILi32EEES1C_EEEEENS5_13SM90_TMA_LOADENS5_14ComposedLayoutINS5_7SwizzleILi3ELi4ELi3EEENS5_18smem_ptr_flag_bitsILi8EEENSO_INS6_IJNSC_ILi8EEESI_EEENS6_IJSI_SD_EEEEEEENS5_9Copy_AtomIJNS5_17SM75_U32x4_LDSM_NEhEEENS5_8identityES1F_S1P_S1S_S1T_EENS_8epilogue10collective18CollectiveEpilogueINS1V_30Sm90PtrArrayTmaWarpSpecializedILi3ELi2ELi4ELb1ELb0ELi2EEEJSJ_NS6_IJNSC_ILi64EEES1C_EEENS_10bfloat16_tESN_S22_SN_NS1V_6fusion15FusionCallbacksINS1V_31Sm120PtrArrayTmaWarpSpecializedILi3ELi2ELi4ELb1ELb0ELi2EEENS23_17LinearCombinationIS22_fS22_fLNS_15FloatRoundStyleE2EEESJ_S21_JEEES1F_NS1G_INS1H_ILi2ELi4ELi3EEENS1J_ILi16EEENSO_INS6_IJS1L_S1C_EEENS6_IJS1C_SD_EEEEEEENS5_17SM75_U32x2_LDSM_NENS5_14SM90_TMA_STOREES2G_NS5_17SM90_U32x2_STSM_NENS1Q_IJS2J_NS_6half_tEEEEvEEEvvEEEEvNT_6ParamsE:
	.zero		2688


//--------------------- SYMBOLS --------------------------

	.type		.nv.reservedSmem.offset0,@object
	.size		.nv.reservedSmem.offset0,0x4
	.type		vprintf,@function
	.type		__assertfail,@function
